	.headerflags	@"EF_CUDA_TEXMODE_UNIFIED EF_CUDA_64BIT_ADDRESS EF_CUDA_ACCELERATORS EF_CUDA_SM90 EF_CUDA_VIRTUAL_SM(EF_CUDA_SM90)"
	.elftype	@"ET_EXEC"


//--------------------- .nv.info                  --------------------------
	.section	.nv.info,"",@"SHT_CUDA_INFO"
	.align	4


	//----- nvinfo : EIATTR_REGCOUNT
	.align		4
        /*0000*/ 	.byte	0x04, 0x2f
        /*0002*/ 	.short	(.L_3 - .L_2)
	.align		4
.L_2:
        /*0004*/ 	.word	index@(triton_poi_fused__native_batch_norm_legit_no_training_convolution_relu_7)
        /*0008*/ 	.word	0x00000016


	//----- nvinfo : EIATTR_MIN_STACK_SIZE
	.align		4
.L_3:
        /*000c*/ 	.byte	0x04, 0x12
        /*000e*/ 	.short	(.L_5 - .L_4)
	.align		4
.L_4:
        /*0010*/ 	.word	index@(triton_poi_fused__native_batch_norm_legit_no_training_convolution_relu_7)
        /*0014*/ 	.word	0x00000000


	//----- nvinfo : EIATTR_FRAME_SIZE
	.align		4
.L_5:
        /*0018*/ 	.byte	0x04, 0x11
        /*001a*/ 	.short	(.L_7 - .L_6)
	.align		4
.L_6:
        /*001c*/ 	.word	index@(triton_poi_fused__native_batch_norm_legit_no_training_convolution_relu_7)
        /*0020*/ 	.word	0x00000000


	//----- nvinfo : EIATTR_MIN_STACK_SIZE
	.align		4
.L_7:
        /*0024*/ 	.byte	0x04, 0x12
        /*0026*/ 	.short	(.L_9 - .L_8)
	.align		4
.L_8:
        /*0028*/ 	.word	index@(triton_poi_fused__native_batch_norm_legit_no_training_convolution_relu_7)
        /*002c*/ 	.word	0x00000000
.L_9:


//--------------------- .nv.info.triton_poi_fused__native_batch_norm_legit_no_training_convolution_relu_7 --------------------------
	.section	.nv.info.triton_poi_fused__native_batch_norm_legit_no_training_convolution_relu_7,"",@"SHT_CUDA_INFO"
	.sectionflags	@""
	.align	4


	//----- nvinfo : EIATTR_CUDA_API_VERSION
	.align		4
        /*0000*/ 	.byte	0x04, 0x37
        /*0002*/ 	.short	(.L_11 - .L_10)
.L_10:
        /*0004*/ 	.word	0x0000007c


	//----- nvinfo : EIATTR_KPARAM_INFO
	.align		4
.L_11:
        /*0008*/ 	.byte	0x04, 0x17
        /*000a*/ 	.short	(.L_13 - .L_12)
.L_12:
        /*000c*/ 	.word	0x00000000
        /*0010*/ 	.short	0x0007
        /*0012*/ 	.short	0x0038
        /*0014*/ 	.byte	0x00, 0xf0, 0x11, 0x00


	//----- nvinfo : EIATTR_KPARAM_INFO
	.align		4
.L_13:
        /*0018*/ 	.byte	0x04, 0x17
        /*001a*/ 	.short	(.L_15 - .L_14)
.L_14:
        /*001c*/ 	.word	0x00000000
        /*0020*/ 	.short	0x0006
        /*0022*/ 	.short	0x0030
        /*0024*/ 	.byte	0x00, 0xf4, 0x21, 0x00


	//----- nvinfo : EIATTR_KPARAM_INFO
	.align		4
.L_15:
        /*0028*/ 	.byte	0x04, 0x17
        /*002a*/ 	.short	(.L_17 - .L_16)
.L_16:
        /*002c*/ 	.word	0x00000000
        /*0030*/ 	.short	0x0005
        /*0032*/ 	.short	0x0028
        /*0034*/ 	.byte	0x00, 0xf4, 0x21, 0x00


	//----- nvinfo : EIATTR_KPARAM_INFO
	.align		4
.L_17:
        /*0038*/ 	.byte	0x04, 0x17
        /*003a*/ 	.short	(.L_19 - .L_18)
.L_18:
        /*003c*/ 	.word	0x00000000
        /*0040*/ 	.short	0x0004
        /*0042*/ 	.short	0x0020
        /*0044*/ 	.byte	0x00, 0xf4, 0x21, 0x00


	//----- nvinfo : EIATTR_KPARAM_INFO
	.align		4
.L_19:
        /*0048*/ 	.byte	0x04, 0x17
        /*004a*/ 	.short	(.L_21 - .L_20)
.L_20:
        /*004c*/ 	.word	0x00000000
        /*0050*/ 	.short	0x0003
        /*0052*/ 	.short	0x0018
        /*0054*/ 	.byte	0x00, 0xf4, 0x21, 0x00


	//----- nvinfo : EIATTR_KPARAM_INFO
	.align		4
.L_21:
        /*0058*/ 	.byte	0x04, 0x17
        /*005a*/ 	.short	(.L_23 - .L_22)
.L_22:
        /*005c*/ 	.word	0x00000000
        /*0060*/ 	.short	0x0002
        /*0062*/ 	.short	0x0010
        /*0064*/ 	.byte	0x00, 0xf4, 0x21, 0x00


	//----- nvinfo : EIATTR_KPARAM_INFO
	.align		4
.L_23:
        /*0068*/ 	.byte	0x04, 0x17
        /*006a*/ 	.short	(.L_25 - .L_24)
.L_24:
        /*006c*/ 	.word	0x00000000
        /*0070*/ 	.short	0x0001
        /*0072*/ 	.short	0x0008
        /*0074*/ 	.byte	0x00, 0xf4, 0x21, 0x00


	//----- nvinfo : EIATTR_KPARAM_INFO
	.align		4
.L_25:
        /*0078*/ 	.byte	0x04, 0x17
        /*007a*/ 	.short	(.L_27 - .L_26)
.L_26:
        /*007c*/ 	.word	0x00000000
        /*0080*/ 	.short	0x0000
        /*0082*/ 	.short	0x0000
        /*0084*/ 	.byte	0x00, 0xf4, 0x21, 0x00


	//----- nvinfo : EIATTR_SPARSE_MMA_MASK
	.align		4
.L_27:
        /*0088*/ 	.byte	0x03, 0x50
        /*008a*/ 	.short	0x0000


	//----- nvinfo : EIATTR_MAXREG_COUNT
	.align		4
        /*008c*/ 	.byte	0x03, 0x1b
        /*008e*/ 	.short	0x00ff


	//----- nvinfo : EIATTR_EXIT_INSTR_OFFSETS
	.align		4
        /*0090*/ 	.byte	0x04, 0x1c
        /*0092*/ 	.short	(.L_29 - .L_28)


	//   ....[0]....
.L_28:
        /*0094*/ 	.word	0x000003b0


	//----- nvinfo : EIATTR_REQNTID
	.align		4
.L_29:
        /*0098*/ 	.byte	0x04, 0x10
        /*009a*/ 	.short	(.L_31 - .L_30)
.L_30:
        /*009c*/ 	.word	0x00000100
        /*00a0*/ 	.word	0x00000001
        /*00a4*/ 	.word	0x00000001


	//----- nvinfo : EIATTR_CBANK_PARAM_SIZE
	.align		4
.L_31:
        /*00a8*/ 	.byte	0x03, 0x19
        /*00aa*/ 	.short	0x003c


	//----- nvinfo : EIATTR_PARAM_CBANK
	.align		4
        /*00ac*/ 	.byte	0x04, 0x0a
        /*00ae*/ 	.short	(.L_33 - .L_32)
	.align		4
.L_32:
        /*00b0*/ 	.word	index@(.nv.constant0.triton_poi_fused__native_batch_norm_legit_no_training_convolution_relu_7)
        /*00b4*/ 	.short	0x0210
        /*00b6*/ 	.short	0x003c


	//----- nvinfo : EIATTR_SW_WAR
	.align		4
.L_33:
        /*00b8*/ 	.byte	0x04, 0x36
        /*00ba*/ 	.short	(.L_35 - .L_34)
.L_34:
        /*00bc*/ 	.word	0x00000008
.L_35:


//--------------------- .nv.callgraph             --------------------------
	.section	.nv.callgraph,"",@"SHT_CUDA_CALLGRAPH"
	.align	4
	.sectionentsize	8
	.align		4
        /*0000*/ 	.word	0x00000000
	.align		4
        /*0004*/ 	.word	0xffffffff
	.align		4
        /*0008*/ 	.word	0x00000000
	.align		4
        /*000c*/ 	.word	0xfffffffe
	.align		4
        /*0010*/ 	.word	0x00000000
	.align		4
        /*0014*/ 	.word	0xfffffffd
	.align		4
        /*0018*/ 	.word	0x00000000
	.align		4
        /*001c*/ 	.word	0xfffffffc


//--------------------- .nv.constant4             --------------------------
	.section	.nv.constant4,"a",@progbits
	.align	8
	.align		8
.nv.constant4:
        /*0000*/ 	.dword	_$_str
	.align		8
        /*0008*/ 	.dword	_$_str_$_2


//--------------------- .text.triton_poi_fused__native_batch_norm_legit_no_training_convolution_relu_7 --------------------------
	.section	.text.triton_poi_fused__native_batch_norm_legit_no_training_convolution_relu_7,"ax",@progbits
	.align	128
        .global         triton_poi_fused__native_batch_norm_legit_no_training_convolution_relu_7
        .type           triton_poi_fused__native_batch_norm_legit_no_training_convolution_relu_7,@function
        .size           triton_poi_fused__native_batch_norm_legit_no_training_convolution_relu_7,(.L_x_1 - triton_poi_fused__native_batch_norm_legit_no_training_convolution_relu_7)
        .other          triton_poi_fused__native_batch_norm_legit_no_training_convolution_relu_7,@"STO_CUDA_ENTRY STV_DEFAULT"
triton_poi_fused__native_batch_norm_legit_no_training_convolution_relu_7:
.text.triton_poi_fused__native_batch_norm_legit_no_training_convolution_relu_7:
[----:B------:R-:W-:Y:S01]  /*0000*/  LDC R1, c[0x0][0x28] ;  /* 0x00000a00ff017b82 */ /* 0x000fe20000000800 */
[----:B------:R-:W1:Y:S07]  /*0010*/  S2R R0, SR_TID.X ;  /* 0x0000000000007919 */ /* 0x000e6e0000002100 */
[----:B------:R-:W2:Y:S01]  /*0020*/  LDC.64 R14, c[0x0][0x228] ;  /* 0x00008a00ff0e7b82 */ /* 0x000ea20000000a00 */
[----:B------:R-:W-:Y:S01]  /*0030*/  ULDC.64 UR4, c[0x0][0x208] ;  /* 0x0000820000047ab9 */ /* 0x000fe20000000a00 */
[----:B------:R-:W3:Y:S06]  /*0040*/  S2R R5, SR_CTAID.X ;  /* 0x0000000000057919 */ /* 0x000eec0000002500 */
[----:B------:R-:W4:Y:S08]  /*0050*/  LDC.64 R10, c[0x0][0x218] ;  /* 0x00008600ff0a7b82 */ /* 0x000f300000000a00 */
[----:B------:R-:W5:Y:S08]  /*0060*/  LDC.64 R12, c[0x0][0x220] ;  /* 0x00008800ff0c7b82 */ /* 0x000f700000000a00 */
[----:B------:R-:W5:Y:S01]  /*0070*/  LDC.64 R16, c[0x0][0x230] ;  /* 0x00008c00ff107b82 */ /* 0x000f620000000a00 */
[----:B-1----:R-:W-:-:S02]  /*0080*/  SHF.L.U32 R0, R0, 0x1, RZ ;  /* 0x0000000100007819 */ /* 0x002fc400000006ff */
[----:B---3--:R-:W-:Y:S02]  /*0090*/  SHF.R.S32.HI R3, RZ, 0x16, R5 ;  /* 0x00000016ff037819 */ /* 0x008fe40000011405 */
[----:B------:R-:W-:Y:S02]  /*00a0*/  LOP3.LUT R0, R0, 0x1fe, RZ, 0xc0, !PT ;  /* 0x000001fe00007812 */ /* 0x000fe400078ec0ff */
[----:B------:R-:W-:Y:S02]  /*00b0*/  SGXT R3, R3, 0x1 ;  /* 0x000000010303781a */ /* 0x000fe40000000200 */
[----:B------:R-:W-:Y:S02]  /*00c0*/  LEA R0, R5, R0, 0x9 ;  /* 0x0000000005007211 */ /* 0x000fe400078e48ff */
[----:B------:R-:W1:Y:S02]  /*00d0*/  LDC.64 R4, c[0x0][0x238] ;  /* 0x00008e00ff047b82 */ /* 0x000e640000000a00 */
[----:B------:R-:W-:-:S04]  /*00e0*/  LEA.HI R3, R3, R0, RZ, 0xa ;  /* 0x0000000003037211 */ /* 0x000fc800078f50ff */
[----:B------:R-:W-:-:S04]  /*00f0*/  SHF.R.S32.HI R3, RZ, 0xa, R3 ;  /* 0x0000000aff037819 */ /* 0x000fc80000011403 */
[----:B------:R-:W-:-:S04]  /*0100*/  LEA.HI R2, R3, R3, RZ, 0x7 ;  /* 0x0000000303027211 */ /* 0x000fc800078f38ff */
[----:B------:R-:W-:-:S04]  /*0110*/  LOP3.LUT R2, R2, 0xffffff80, RZ, 0xc0, !PT ;  /* 0xffffff8002027812 */ /* 0x000fc800078ec0ff */
[----:B------:R-:W-:Y:S02]  /*0120*/  IADD3 R19, R3, -R2, RZ ;  /* 0x8000000203137210 */ /* 0x000fe40007ffe0ff */
[----:B------:R-:W3:Y:S03]  /*0130*/  LDC.64 R2, c[0x0][0x210] ;  /* 0x00008400ff027b82 */ /* 0x000ee60000000a00 */
[----:B--2---:R-:W-:-:S05]  /*0140*/  IMAD.WIDE R14, R19, 0x4, R14 ;  /* 0x00000004130e7825 */ /* 0x004fca00078e020e */
[----:B------:R2:W2:Y:S01]  /*0150*/  LDG.E.EL R18, desc[UR4][R14.64] ;  /* 0x000000040e127981 */ /* 0x0004a2000c2e1900 */
[----:B----4-:R-:W-:-:S04]  /*0160*/  IMAD.WIDE R10, R19, 0x4, R10 ;  /* 0x00000004130a7825 */ /* 0x010fc800078e020a */
[----:B-----5:R-:W-:Y:S01]  /*0170*/  IMAD.WIDE R12, R19, 0x4, R12 ;  /* 0x00000004130c7825 */ /* 0x020fe200078e020c */
[----:B------:R4:W5:Y:S04]  /*0180*/  LDG.E.EL R8, desc[UR4][R10.64] ;  /* 0x000000040a087981 */ /* 0x000968000c2e1900 */
[----:B------:R-:W5:Y:S01]  /*0190*/  LDG.E.EL R9, desc[UR4][R12.64] ;  /* 0x000000040c097981 */ /* 0x000f62000c2e1900 */
[----:B---3--:R-:W-:-:S05]  /*01a0*/  IMAD.WIDE R2, R0, 0x4, R2 ;  /* 0x0000000400027825 */ /* 0x008fca00078e0202 */
[----:B------:R-:W5:Y:S01]  /*01b0*/  LDG.E.64 R6, desc[UR4][R2.64] ;  /* 0x0000000402067981 */ /* 0x000f62000c1e1b00 */
[----:B0-2---:R-:W-:-:S04]  /*01c0*/  IMAD.WIDE R14, R19, 0x4, R16 ;  /* 0x00000004130e7825 */ /* 0x005fc800078e0210 */
[----:B-1----:R-:W-:Y:S02]  /*01d0*/  IMAD.WIDE R16, R19, 0x4, R4 ;  /* 0x0000000413107825 */ /* 0x002fe400078e0204 */
[----:B------:R-:W2:Y:S01]  /*01e0*/  LDG.E.EL R14, desc[UR4][R14.64] ;  /* 0x000000040e0e7981 */ /* 0x000ea2000c2e1900 */
[----:B----4-:R-:W-:Y:S01]  /*01f0*/  HFMA2.MMA R10, -RZ, RZ, 1.625, 0 ;  /* 0x3e800000ff0a7435 */ /* 0x010fe200000001ff */
[----:B------:R-:W0:Y:S02]  /*0200*/  LDC.64 R4, c[0x0][0x240] ;  /* 0x00009000ff047b82 */ /* 0x000e240000000a00 */
[----:B------:R-:W2:Y:S01]  /*0210*/  LDG.E.EL R17, desc[UR4][R16.64] ;  /* 0x0000000410117981 */ /* 0x000ea2000c2e1900 */
[----:B0-----:R-:W-:-:S04]  /*0220*/  IMAD.WIDE R4, R0, 0x4, R4 ;  /* 0x0000000400047825 */ /* 0x001fc800078e0204 */
[----:B------:R-:W-:-:S04]  /*0230*/  FADD R18, R18, 9.9999997473787516356e-06 ;  /* 0x3727c5ac12127421 */ /* 0x000fc80000000000 */
[----:B------:R-:W0:Y:S02]  /*0240*/  MUFU.SQRT R19, R18 ;  /* 0x0000001200137308 */ /* 0x000e240000002000 */
[C---:B0-----:R-:W-:Y:S02]  /*0250*/  FSETP.GT.AND P0, PT, R19.reuse, 8.50705917302346158658e+37, PT ;  /* 0x7e8000001300780b */ /* 0x041fe40003f04000 */
[----:B------:R-:W-:-:S11]  /*0260*/  FSETP.GEU.AND P1, PT, R19, 1.175494350822287508e-38, PT ;  /* 0x008000001300780b */ /* 0x000fd60003f2e000 */
[----:B------:R-:W-:-:S04]  /*0270*/  @P0 FMUL R19, R19, 0.25 ;  /* 0x3e80000013130820 */ /* 0x000fc80000400000 */
[----:B------:R-:W-:-:S06]  /*0280*/  @!P1 FMUL R19, R19, 16777216 ;  /* 0x4b80000013139820 */ /* 0x000fcc0000400000 */
[----:B------:R-:W0:Y:S01]  /*0290*/  MUFU.RCP R19, R19 ;  /* 0x0000001300137308 */ /* 0x000e220000001000 */
[----:B------:R-:W-:Y:S01]  /*02a0*/  FSEL R10, R10, 1, P0 ;  /* 0x3f8000000a0a7808 */ /* 0x000fe20000000000 */
[--C-:B-----5:R-:W-:Y:S01]  /*02b0*/  FADD R6, R6, R8.reuse ;  /* 0x0000000806067221 */ /* 0x120fe20000000000 */
[----:B------:R-:W-:-:S03]  /*02c0*/  FADD R7, R7, R8 ;  /* 0x0000000807077221 */ /* 0x000fc60000000000 */
[----:B------:R-:W-:Y:S01]  /*02d0*/  @!P1 FMUL R10, R10, 16777216 ;  /* 0x4b8000000a0a9820 */ /* 0x000fe20000400000 */
[C---:B------:R-:W-:Y:S01]  /*02e0*/  FADD R8, -R9.reuse, R6 ;  /* 0x0000000609087221 */ /* 0x040fe20000000100 */
[----:B------:R-:W-:Y:S02]  /*02f0*/  FADD R9, -R9, R7 ;  /* 0x0000000709097221 */ /* 0x000fe40000000100 */
[----:B0-----:R-:W-:-:S04]  /*0300*/  FMUL R10, R19, R10 ;  /* 0x0000000a130a7220 */ /* 0x001fc80000400000 */
[-C--:B------:R-:W-:Y:S01]  /*0310*/  FMUL R8, R8, R10.reuse ;  /* 0x0000000a08087220 */ /* 0x080fe20000400000 */
[----:B------:R-:W-:-:S03]  /*0320*/  FMUL R10, R9, R10 ;  /* 0x0000000a090a7220 */ /* 0x000fc60000400000 */
[C-C-:B--2---:R-:W-:Y:S01]  /*0330*/  FFMA R8, R14.reuse, R8, R17.reuse ;  /* 0x000000080e087223 */ /* 0x144fe20000000011 */
[----:B------:R-:W-:-:S04]  /*0340*/  FFMA R10, R14, R10, R17 ;  /* 0x0000000a0e0a7223 */ /* 0x000fc80000000011 */
[----:B------:R-:W-:Y:S02]  /*0350*/  FSETP.GEU.AND P0, PT, R8, RZ, PT ;  /* 0x000000ff0800720b */ /* 0x000fe40003f0e000 */
[----:B------:R-:W-:Y:S02]  /*0360*/  FSETP.GEU.AND P1, PT, R10, RZ, PT ;  /* 0x000000ff0a00720b */ /* 0x000fe40003f2e000 */
[----:B------:R-:W-:Y:S02]  /*0370*/  FSEL R8, R8, RZ, P0 ;  /* 0x000000ff08087208 */ /* 0x000fe40000000000 */
[----:B------:R-:W-:Y:S01]  /*0380*/  FSEL R9, R10, RZ, P1 ;  /* 0x000000ff0a097208 */ /* 0x000fe20000800000 */
[----:B------:R-:W-:Y:S04]  /*0390*/  STG.E.64 desc[UR4][R2.64], R6 ;  /* 0x0000000602007986 */ /* 0x000fe8000c101b04 */
[----:B------:R-:W-:Y:S01]  /*03a0*/  STG.E.64 desc[UR4][R4.64], R8 ;  /* 0x0000000804007986 */ /* 0x000fe2000c101b04 */
[----:B------:R-:W-:Y:S05]  /*03b0*/  EXIT ;  /* 0x000000000000794d */ /* 0x000fea0003800000 */
.L_x_0:
[----:B------:R-:W-:-:S00]  /*03c0*/  BRA `(.L_x_0) ;  /* 0xfffffffc00fc7947 */ /* 0x000fc0000383ffff */
[----:B------:R-:W-:-:S00]  /*03d0*/  NOP ;  /* 0x0000000000007918 */ /* 0x000fc00000000000 */
        /* <DEDUP_REMOVED lines=10> */
.L_x_1:


//--------------------- .nv.global.init           --------------------------
	.section	.nv.global.init,"aw",@progbits
.nv.global.init:
	.type		_$_str,@object
	.size		_$_str,(_$_str_$_2 - _$_str)
_$_str:
        /*0000*/ 	.byte	0x5f, 0x5f, 0x43, 0x55, 0x44, 0x41, 0x5f, 0x46, 0x54, 0x5a, 0x00
	.type		_$_str_$_2,@object
	.size		_$_str_$_2,(.L_1 - _$_str_$_2)
_$_str_$_2:
        /*000b*/ 	.byte	0x5f, 0x5f, 0x43, 0x55, 0x44, 0x41, 0x5f, 0x50, 0x52, 0x45, 0x43, 0x5f, 0x53, 0x51, 0x52, 0x54
        /*001b*/ 	.byte	0x00
.L_1:


//--------------------- .nv.constant0.triton_poi_fused__native_batch_norm_legit_no_training_convolution_relu_7 --------------------------
	.section	.nv.constant0.triton_poi_fused__native_batch_norm_legit_no_training_convolution_relu_7,"a",@progbits
	.sectionflags	@""
	.align	4
.nv.constant0.triton_poi_fused__native_batch_norm_legit_no_training_convolution_relu_7:
	.zero		588
